//
// Generated by NVIDIA NVVM Compiler
//
// Compiler Build ID: CL-36424714
// Cuda compilation tools, release 13.0, V13.0.88
// Based on NVVM 20.0.0
//

.version 9.0
.target sm_100
.address_size 64

	// .globl	_Z19q8_0_dequant_kernelP6__halfPKhi

.visible .entry _Z19q8_0_dequant_kernelP6__halfPKhi(
	.param .u64 .ptr .align 1 _Z19q8_0_dequant_kernelP6__halfPKhi_param_0,
	.param .u64 .ptr .align 1 _Z19q8_0_dequant_kernelP6__halfPKhi_param_1,
	.param .u32 _Z19q8_0_dequant_kernelP6__halfPKhi_param_2
)
{
	.reg .pred 	%p<2>;
	.reg .b16 	%rs<7>;
	.reg .b32 	%r<7>;
	.reg .b32 	%f<4>;
	.reg .b64 	%rd<11>;

	ld.param.u64 	%rd1, [_Z19q8_0_dequant_kernelP6__halfPKhi_param_0];
	ld.param.u64 	%rd2, [_Z19q8_0_dequant_kernelP6__halfPKhi_param_1];
	ld.param.u32 	%r2, [_Z19q8_0_dequant_kernelP6__halfPKhi_param_2];
	mov.u32 	%r1, %ctaid.x;
	setp.ge.s32 	%p1, %r1, %r2;
	@%p1 bra 	$L__BB0_2;
	cvta.to.global.u64 	%rd3, %rd2;
	cvta.to.global.u64 	%rd4, %rd1;
	mov.u32 	%r3, %tid.x;
	mul.lo.s32 	%r4, %r1, 34;
	cvt.u64.u32 	%rd5, %r4;
	add.s64 	%rd6, %rd3, %rd5;
	ld.global.u8 	%rs3, [%rd6];
	ld.global.u8 	%rs4, [%rd6+1];
	shl.b16 	%rs5, %rs4, 8;
	or.b16  	%rs1, %rs5, %rs3;
	// begin inline asm
	{  cvt.f32.f16 %f1, %rs1;}

	// end inline asm
	cvt.u64.u32 	%rd7, %r3;
	add.s64 	%rd8, %rd6, %rd7;
	ld.global.s8 	%rs6, [%rd8+2];
	cvt.rn.f32.s16 	%f3, %rs6;
	mul.f32 	%f2, %f1, %f3;
	shl.b32 	%r5, %r1, 5;
	add.s32 	%r6, %r5, %r3;
	// begin inline asm
	{  cvt.rn.f16.f32 %rs2, %f2;}

	// end inline asm
	mul.wide.u32 	%rd9, %r6, 2;
	add.s64 	%rd10, %rd4, %rd9;
	st.global.u16 	[%rd10], %rs2;
$L__BB0_2:
	ret;

}


// ===== COMPILED SASS (sm_100) =====

	.target	sm_100

	.elftype	@"ET_EXEC"


//--------------------- .note.nv.tkinfo           --------------------------
	.section	.note.nv.tkinfo,"",@"SHT_NOTE"
	.sectionflags	@"SHF_NOTE_NV_TKINFO"
	.tkinfo
        /*0018*/ 	.word	0x00000002
        /*0030*/ 	.string	""
        /*0030*/ 	.string	"ptxas"
        /*0030*/ 	.string	"Cuda compilation tools, release 13.0, V13.0.88"
        /*0030*/ 	.string	"Build cuda_13.0.r13.0/compiler.36424714_0"
        /*0030*/ 	.string	"-arch sm_100 -m 64 "



//--------------------- .note.nv.cuinfo           --------------------------
	.section	.note.nv.cuinfo,"",@"SHT_NOTE"
	.sectionflags	@"SHF_NOTE_NV_CUINFO"
        /*0018*/ 	.short	0x0002
        /*001a*/ 	.short	0x0064
        /*001c*/ 	.short	0x0082
	.zero		2


//--------------------- .nv.info                  --------------------------
	.section	.nv.info,"",@"SHT_CUDA_INFO"
	.align	4


	//----- nvinfo : EIATTR_REGCOUNT
	.align		4
        /*0000*/ 	.byte	0x04, 0x2f
        /*0002*/ 	.short	(.L_1 - .L_0)
	.align		4
.L_0:
        /*0004*/ 	.word	index@(_Z19q8_0_dequant_kernelP6__halfPKhi)
        /*0008*/ 	.word	0x00000010


	//----- nvinfo : EIATTR_FRAME_SIZE
	.align		4
.L_1:
        /*000c*/ 	.byte	0x04, 0x11
        /*000e*/ 	.short	(.L_3 - .L_2)
	.align		4
.L_2:
        /*0010*/ 	.word	index@(_Z19q8_0_dequant_kernelP6__halfPKhi)
        /*0014*/ 	.word	0x00000000


	//----- nvinfo : EIATTR_MIN_STACK_SIZE
	.align		4
.L_3:
        /*0018*/ 	.byte	0x04, 0x12
        /*001a*/ 	.short	(.L_5 - .L_4)
	.align		4
.L_4:
        /*001c*/ 	.word	index@(_Z19q8_0_dequant_kernelP6__halfPKhi)
        /*0020*/ 	.word	0x00000000
.L_5:


//--------------------- .nv.compat                --------------------------
	.section	.nv.compat,"",@"SHT_CUDA_COMPAT_INFO"
	.align	4
        /*0000*/ 	.byte	0x02, 0x09, 0x00, 0x00, 0x02, 0x02, 0x01, 0x00, 0x02, 0x05, 0x05, 0x00, 0x03, 0x07, 0x01, 0x01
        /*0010*/ 	.byte	0x02, 0x03, 0x00, 0x00, 0x02, 0x06, 0x01, 0x00, 0x04, 0x0b, 0x08, 0x00, 0x09, 0x00, 0x00, 0x00
        /*0020*/ 	.byte	0x00, 0x00, 0x00, 0x00


//--------------------- .nv.info._Z19q8_0_dequant_kernelP6__halfPKhi --------------------------
	.section	.nv.info._Z19q8_0_dequant_kernelP6__halfPKhi,"",@"SHT_CUDA_INFO"
	.sectionflags	@""
	.align	4


	//----- nvinfo : EIATTR_CUDA_API_VERSION
	.align		4
        /*0000*/ 	.byte	0x04, 0x37
        /*0002*/ 	.short	(.L_7 - .L_6)
.L_6:
        /*0004*/ 	.word	0x00000082


	//----- nvinfo : EIATTR_KPARAM_INFO
	.align		4
.L_7:
        /*0008*/ 	.byte	0x04, 0x17
        /*000a*/ 	.short	(.L_9 - .L_8)
.L_8:
        /*000c*/ 	.word	0x00000000
        /*0010*/ 	.short	0x0002
        /*0012*/ 	.short	0x0010
        /*0014*/ 	.byte	0x00, 0xf0, 0x11, 0x00


	//----- nvinfo : EIATTR_KPARAM_INFO
	.align		4
.L_9:
        /*0018*/ 	.byte	0x04, 0x17
        /*001a*/ 	.short	(.L_11 - .L_10)
.L_10:
        /*001c*/ 	.word	0x00000000
        /*0020*/ 	.short	0x0001
        /*0022*/ 	.short	0x0008
        /*0024*/ 	.byte	0x00, 0xf5, 0x21, 0x00


	//----- nvinfo : EIATTR_KPARAM_INFO
	.align		4
.L_11:
        /*0028*/ 	.byte	0x04, 0x17
        /*002a*/ 	.short	(.L_13 - .L_12)
.L_12:
        /*002c*/ 	.word	0x00000000
        /*0030*/ 	.short	0x0000
        /*0032*/ 	.short	0x0000
        /*0034*/ 	.byte	0x00, 0xf5, 0x21, 0x00


	//----- nvinfo : EIATTR_SPARSE_MMA_MASK
	.align		4
.L_13:
        /*0038*/ 	.byte	0x03, 0x50
        /*003a*/ 	.short	0x0000


	//----- nvinfo : EIATTR_MAXREG_COUNT
	.align		4
        /*003c*/ 	.byte	0x03, 0x1b
        /*003e*/ 	.short	0x00ff


	//----- nvinfo : EIATTR_MERCURY_ISA_VERSION
	.align		4
        /*0040*/ 	.byte	0x03, 0x5f
        /*0042*/ 	.short	0x0101


	//----- nvinfo : EIATTR_VRC_CTA_INIT_COUNT
	.align		4
        /*0044*/ 	.byte	0x02, 0x4a
	.zero		1
	.zero		1


	//----- nvinfo : EIATTR_EXIT_INSTR_OFFSETS
	.align		4
        /*0048*/ 	.byte	0x04, 0x1c
        /*004a*/ 	.short	(.L_15 - .L_14)


	//   ....[0]....
.L_14:
        /*004c*/ 	.word	0x00000040


	//   ....[1]....
        /*0050*/ 	.word	0x00000190


	//----- nvinfo : EIATTR_CBANK_PARAM_SIZE
	.align		4
.L_15:
        /*0054*/ 	.byte	0x03, 0x19
        /*0056*/ 	.short	0x0014


	//----- nvinfo : EIATTR_PARAM_CBANK
	.align		4
        /*0058*/ 	.byte	0x04, 0x0a
        /*005a*/ 	.short	(.L_17 - .L_16)
	.align		4
.L_16:
        /*005c*/ 	.word	index@(.nv.constant0._Z19q8_0_dequant_kernelP6__halfPKhi)
        /*0060*/ 	.short	0x0380
        /*0062*/ 	.short	0x0014


	//----- nvinfo : EIATTR_SW_WAR
	.align		4
.L_17:
        /*0064*/ 	.byte	0x04, 0x36
        /*0066*/ 	.short	(.L_19 - .L_18)
.L_18:
        /*0068*/ 	.word	0x00000008
.L_19:


//--------------------- .nv.callgraph             --------------------------
	.section	.nv.callgraph,"",@"SHT_CUDA_CALLGRAPH"
	.align	4
	.sectionentsize	8
	.align		4
        /*0000*/ 	.word	0x00000000
	.align		4
        /*0004*/ 	.word	0xffffffff
	.align		4
        /*0008*/ 	.word	0x00000000
	.align		4
        /*000c*/ 	.word	0xfffffffe
	.align		4
        /*0010*/ 	.word	0x00000000
	.align		4
        /*0014*/ 	.word	0xfffffffd
	.align		4
        /*0018*/ 	.word	0x00000000
	.align		4
        /*001c*/ 	.word	0xfffffffc


//--------------------- .text._Z19q8_0_dequant_kernelP6__halfPKhi --------------------------
	.section	.text._Z19q8_0_dequant_kernelP6__halfPKhi,"ax",@progbits
	.align	128
        .global         _Z19q8_0_dequant_kernelP6__halfPKhi
        .type           _Z19q8_0_dequant_kernelP6__halfPKhi,@function
        .size           _Z19q8_0_dequant_kernelP6__halfPKhi,(.L_x_1 - _Z19q8_0_dequant_kernelP6__halfPKhi)
        .other          _Z19q8_0_dequant_kernelP6__halfPKhi,@"STO_CUDA_ENTRY STV_DEFAULT"
_Z19q8_0_dequant_kernelP6__halfPKhi:
.text._Z19q8_0_dequant_kernelP6__halfPKhi:
[----:B------:R-:W-:Y:S01]  /*0000*/  LDC R1, c[0x0][0x37c] ;  /* 0x0000df00ff017b82 */ /* 0x000fe20000000800 */
[----:B------:R-:W0:Y:S01]  /*0010*/  S2R R8, SR_CTAID.X ;  /* 0x0000000000087919 */ /* 0x000e220000002500 */
[----:B------:R-:W0:Y:S02]  /*0020*/  LDCU UR4, c[0x0][0x390] ;  /* 0x00007200ff0477ac */ /* 0x000e240008000800 */
[----:B0-----:R-:W-:-:S13]  /*0030*/  ISETP.GE.AND P0, PT, R8, UR4, PT ;  /* 0x0000000408007c0c */ /* 0x001fda000bf06270 */
[----:B------:R-:W-:Y:S05]  /*0040*/  @P0 EXIT ;  /* 0x000000000000094d */ /* 0x000fea0003800000 */
[----:B------:R-:W0:Y:S01]  /*0050*/  S2R R13, SR_TID.X ;  /* 0x00000000000d7919 */ /* 0x000e220000002100 */
[----:B------:R-:W1:Y:S01]  /*0060*/  LDC.64 R4, c[0x0][0x388] ;  /* 0x0000e200ff047b82 */ /* 0x000e620000000a00 */
[----:B------:R-:W-:Y:S01]  /*0070*/  IMAD R3, R8, 0x22, RZ ;  /* 0x0000002208037824 */ /* 0x000fe200078e02ff */
[----:B------:R-:W2:Y:S04]  /*0080*/  LDCU.64 UR4, c[0x0][0x358] ;  /* 0x00006b00ff0477ac */ /* 0x000ea80008000a00 */
[----:B-1----:R-:W-:Y:S02]  /*0090*/  IADD3 R4, P0, PT, R3, R4, RZ ;  /* 0x0000000403047210 */ /* 0x002fe40007f1e0ff */
[----:B------:R-:W1:Y:S03]  /*00a0*/  LDC.64 R2, c[0x0][0x380] ;  /* 0x0000e000ff027b82 */ /* 0x000e660000000a00 */
[----:B------:R-:W-:Y:S01]  /*00b0*/  IMAD.X R5, RZ, RZ, R5, P0 ;  /* 0x000000ffff057224 */ /* 0x000fe200000e0605 */
[----:B0-----:R-:W-:-:S04]  /*00c0*/  IADD3 R6, P0, PT, R13, R4, RZ ;  /* 0x000000040d067210 */ /* 0x001fc80007f1e0ff */
[----:B--2---:R-:W2:Y:S01]  /*00d0*/  LDG.E.U8 R0, desc[UR4][R4.64] ;  /* 0x0000000404007981 */ /* 0x004ea2000c1e1100 */
[----:B------:R-:W-:-:S03]  /*00e0*/  IMAD.X R7, RZ, RZ, R5, P0 ;  /* 0x000000ffff077224 */ /* 0x000fc600000e0605 */
[----:B------:R-:W2:Y:S04]  /*00f0*/  LDG.E.U8 R9, desc[UR4][R4.64+0x1] ;  /* 0x0000010404097981 */ /* 0x000ea8000c1e1100 */
[----:B------:R-:W3:Y:S02]  /*0100*/  LDG.E.S8 R6, desc[UR4][R6.64+0x2] ;  /* 0x0000020406067981 */ /* 0x000ee4000c1e1300 */
[----:B---3--:R-:W0:Y:S01]  /*0110*/  I2F.S16 R11, R6 ;  /* 0x00000006000b7306 */ /* 0x008e220000101400 */
[----:B--2---:R-:W-:-:S05]  /*0120*/  LEA R0, R9, R0, 0x8 ;  /* 0x0000000009007211 */ /* 0x004fca00078e40ff */
[----:B------:R-:W-:Y:S01]  /*0130*/  HADD2.F32 R0, -RZ, R0.H0_H0 ;  /* 0x20000000ff007230 */ /* 0x000fe20000004100 */
[----:B------:R-:W-:-:S04]  /*0140*/  LEA R9, R8, R13, 0x5 ;  /* 0x0000000d08097211 */ /* 0x000fc800078e28ff */
[----:B0-----:R-:W-:Y:S01]  /*0150*/  FMUL R0, R0, R11 ;  /* 0x0000000b00007220 */ /* 0x001fe20000400000 */
[----:B-1----:R-:W-:-:S04]  /*0160*/  IMAD.WIDE.U32 R2, R9, 0x2, R2 ;  /* 0x0000000209027825 */ /* 0x002fc800078e0002 */
[----:B------:R-:W-:-:S05]  /*0170*/  F2FP.F16.F32.PACK_AB R0, RZ, R0 ;  /* 0x00000000ff00723e */ /* 0x000fca00000000ff */
[----:B------:R-:W-:Y:S01]  /*0180*/  STG.E.U16 desc[UR4][R2.64], R0 ;  /* 0x0000000002007986 */ /* 0x000fe2000c101504 */
[----:B------:R-:W-:Y:S05]  /*0190*/  EXIT ;  /* 0x000000000000794d */ /* 0x000fea0003800000 */
.L_x_0:
[----:B------:R-:W-:-:S00]  /*01a0*/  BRA `(.L_x_0) ;  /* 0xfffffffc00fc7947 */ /* 0x000fc0000383ffff */
[----:B------:R-:W-:-:S00]  /*01b0*/  NOP ;  /* 0x0000000000007918 */ /* 0x000fc00000000000 */
        /* <DEDUP_REMOVED lines=12> */
.L_x_1:


//--------------------- .nv.shared.reserved.0     --------------------------
	.section	.nv.shared.reserved.0,"aw",@nobits
	.weak		__nv_reservedSMEM_offset_0_alias
	.size		__nv_reservedSMEM_offset_0_alias, 0, 64
	.other		__nv_reservedSMEM_offset_0_alias,@"STO_CUDA_RESERVED_SHARED STV_DEFAULT"
__nv_reservedSMEM_offset_0_alias:
	.zero		0
	.zero		64


//--------------------- .nv.constant0._Z19q8_0_dequant_kernelP6__halfPKhi --------------------------
	.section	.nv.constant0._Z19q8_0_dequant_kernelP6__halfPKhi,"a",@progbits
	.sectionflags	@""
	.align	4
.nv.constant0._Z19q8_0_dequant_kernelP6__halfPKhi:
	.zero		916


//--------------------- SYMBOLS --------------------------

	.type		.nv.reservedSmem.offset0,@object
	.size		.nv.reservedSmem.offset0,0x4
